//
// Generated by NVIDIA NVVM Compiler
//
// Compiler Build ID: CL-36424714
// Cuda compilation tools, release 13.0, V13.0.88
// Based on NVVM 20.0.0
//

.version 9.0
.target sm_100
.address_size 64

	// .globl	_Z4scanPfiiS_
// _ZZ4scanPfiiS_E5local has been demoted

.visible .entry _Z4scanPfiiS_(
	.param .u64 .ptr .align 1 _Z4scanPfiiS__param_0,
	.param .u32 _Z4scanPfiiS__param_1,
	.param .u32 _Z4scanPfiiS__param_2,
	.param .u64 .ptr .align 1 _Z4scanPfiiS__param_3
)
{
	.reg .pred 	%p<15>;
	.reg .b32 	%r<38>;
	.reg .b32 	%f<91>;
	.reg .b64 	%rd<22>;
	// demoted variable
	.shared .align 4 .b8 _ZZ4scanPfiiS_E5local[4096];
	ld.param.u64 	%rd9, [_Z4scanPfiiS__param_0];
	ld.param.u32 	%r22, [_Z4scanPfiiS__param_1];
	ld.param.u32 	%r23, [_Z4scanPfiiS__param_2];
	ld.param.u64 	%rd10, [_Z4scanPfiiS__param_3];
	cvta.to.global.u64 	%rd1, %rd10;
	mov.u32 	%r1, %tid.x;
	mov.u32 	%r2, %ntid.x;
	mad.lo.s32 	%r3, %r22, %r2, %r1;
	setp.ge.s32 	%p1, %r3, %r23;
	@%p1 bra 	$L__BB0_23;
	cvta.to.global.u64 	%rd11, %rd9;
	mul.wide.s32 	%rd12, %r3, 4;
	add.s64 	%rd2, %rd11, %rd12;
	ld.global.f32 	%f18, [%rd2];
	shl.b32 	%r24, %r1, 2;
	mov.u32 	%r25, _ZZ4scanPfiiS_E5local;
	add.s32 	%r4, %r25, %r24;
	st.shared.f32 	[%r4], %f18;
	setp.lt.u32 	%p2, %r2, 2;
	@%p2 bra 	$L__BB0_6;
	mov.b32 	%r32, 1;
$L__BB0_3:
	bar.sync 	0;
	setp.lt.u32 	%p3, %r1, %r32;
	mov.f32 	%f80, 0f00000000;
	@%p3 bra 	$L__BB0_5;
	sub.s32 	%r27, %r1, %r32;
	shl.b32 	%r28, %r27, 2;
	add.s32 	%r30, %r25, %r28;
	ld.shared.f32 	%f80, [%r30];
$L__BB0_5:
	bar.sync 	0;
	ld.shared.f32 	%f20, [%r4];
	add.f32 	%f21, %f80, %f20;
	st.shared.f32 	[%r4], %f21;
	shl.b32 	%r32, %r32, 1;
	setp.lt.u32 	%p4, %r32, %r2;
	@%p4 bra 	$L__BB0_3;
$L__BB0_6:
	setp.ne.s32 	%p5, %r1, 1023;
	@%p5 bra 	$L__BB0_8;
	ld.shared.f32 	%f22, [_ZZ4scanPfiiS_E5local+4092];
	mul.wide.s32 	%rd13, %r22, 4;
	add.s64 	%rd14, %rd1, %rd13;
	st.global.f32 	[%rd14], %f22;
$L__BB0_8:
	bar.sync 	0;
	setp.lt.s32 	%p6, %r22, 1;
	ld.shared.f32 	%f89, [%r4];
	@%p6 bra 	$L__BB0_22;
	and.b32  	%r7, %r22, 15;
	setp.lt.u32 	%p7, %r22, 16;
	mov.b32 	%r35, 0;
	@%p7 bra 	$L__BB0_12;
	and.b32  	%r35, %r22, 2147483632;
	neg.s32 	%r33, %r35;
	add.s64 	%rd20, %rd1, 32;
$L__BB0_11:
	.pragma "nounroll";
	ld.global.f32 	%f24, [%rd20+-32];
	add.f32 	%f25, %f24, %f89;
	ld.global.f32 	%f26, [%rd20+-28];
	add.f32 	%f27, %f26, %f25;
	ld.global.f32 	%f28, [%rd20+-24];
	add.f32 	%f29, %f28, %f27;
	ld.global.f32 	%f30, [%rd20+-20];
	add.f32 	%f31, %f30, %f29;
	ld.global.f32 	%f32, [%rd20+-16];
	add.f32 	%f33, %f32, %f31;
	ld.global.f32 	%f34, [%rd20+-12];
	add.f32 	%f35, %f34, %f33;
	ld.global.f32 	%f36, [%rd20+-8];
	add.f32 	%f37, %f36, %f35;
	ld.global.f32 	%f38, [%rd20+-4];
	add.f32 	%f39, %f38, %f37;
	ld.global.f32 	%f40, [%rd20];
	add.f32 	%f41, %f40, %f39;
	ld.global.f32 	%f42, [%rd20+4];
	add.f32 	%f43, %f42, %f41;
	ld.global.f32 	%f44, [%rd20+8];
	add.f32 	%f45, %f44, %f43;
	ld.global.f32 	%f46, [%rd20+12];
	add.f32 	%f47, %f46, %f45;
	ld.global.f32 	%f48, [%rd20+16];
	add.f32 	%f49, %f48, %f47;
	ld.global.f32 	%f50, [%rd20+20];
	add.f32 	%f51, %f50, %f49;
	ld.global.f32 	%f52, [%rd20+24];
	add.f32 	%f53, %f52, %f51;
	ld.global.f32 	%f54, [%rd20+28];
	add.f32 	%f89, %f54, %f53;
	add.s32 	%r33, %r33, 16;
	add.s64 	%rd20, %rd20, 64;
	setp.ne.s32 	%p8, %r33, 0;
	@%p8 bra 	$L__BB0_11;
$L__BB0_12:
	setp.eq.s32 	%p9, %r7, 0;
	@%p9 bra 	$L__BB0_21;
	and.b32  	%r13, %r22, 7;
	setp.lt.u32 	%p10, %r7, 8;
	@%p10 bra 	$L__BB0_15;
	mul.wide.u32 	%rd15, %r35, 4;
	add.s64 	%rd16, %rd1, %rd15;
	ld.global.f32 	%f56, [%rd16];
	add.f32 	%f57, %f56, %f89;
	ld.global.f32 	%f58, [%rd16+4];
	add.f32 	%f59, %f58, %f57;
	ld.global.f32 	%f60, [%rd16+8];
	add.f32 	%f61, %f60, %f59;
	ld.global.f32 	%f62, [%rd16+12];
	add.f32 	%f63, %f62, %f61;
	ld.global.f32 	%f64, [%rd16+16];
	add.f32 	%f65, %f64, %f63;
	ld.global.f32 	%f66, [%rd16+20];
	add.f32 	%f67, %f66, %f65;
	ld.global.f32 	%f68, [%rd16+24];
	add.f32 	%f69, %f68, %f67;
	ld.global.f32 	%f70, [%rd16+28];
	add.f32 	%f89, %f70, %f69;
	add.s32 	%r35, %r35, 8;
$L__BB0_15:
	setp.eq.s32 	%p11, %r13, 0;
	@%p11 bra 	$L__BB0_21;
	and.b32  	%r16, %r22, 3;
	setp.lt.u32 	%p12, %r13, 4;
	@%p12 bra 	$L__BB0_18;
	mul.wide.u32 	%rd17, %r35, 4;
	add.s64 	%rd18, %rd1, %rd17;
	ld.global.f32 	%f72, [%rd18];
	add.f32 	%f73, %f72, %f89;
	ld.global.f32 	%f74, [%rd18+4];
	add.f32 	%f75, %f74, %f73;
	ld.global.f32 	%f76, [%rd18+8];
	add.f32 	%f77, %f76, %f75;
	ld.global.f32 	%f78, [%rd18+12];
	add.f32 	%f89, %f78, %f77;
	add.s32 	%r35, %r35, 4;
$L__BB0_18:
	setp.eq.s32 	%p13, %r16, 0;
	@%p13 bra 	$L__BB0_21;
	mul.wide.u32 	%rd19, %r35, 4;
	add.s64 	%rd21, %rd1, %rd19;
	neg.s32 	%r37, %r16;
$L__BB0_20:
	.pragma "nounroll";
	ld.global.f32 	%f79, [%rd21];
	add.f32 	%f89, %f79, %f89;
	add.s64 	%rd21, %rd21, 4;
	add.s32 	%r37, %r37, 1;
	setp.ne.s32 	%p14, %r37, 0;
	@%p14 bra 	$L__BB0_20;
$L__BB0_21:
	st.shared.f32 	[%r4], %f89;
$L__BB0_22:
	st.global.f32 	[%rd2], %f89;
$L__BB0_23:
	ret;

}


// ===== COMPILED SASS (sm_100) =====

	.target	sm_100

	.elftype	@"ET_EXEC"


//--------------------- .note.nv.tkinfo           --------------------------
	.section	.note.nv.tkinfo,"",@"SHT_NOTE"
	.sectionflags	@"SHF_NOTE_NV_TKINFO"
	.tkinfo
        /*0018*/ 	.word	0x00000002
        /*0030*/ 	.string	""
        /*0030*/ 	.string	"ptxas"
        /*0030*/ 	.string	"Cuda compilation tools, release 13.0, V13.0.88"
        /*0030*/ 	.string	"Build cuda_13.0.r13.0/compiler.36424714_0"
        /*0030*/ 	.string	"-arch sm_100 -m 64 "



//--------------------- .note.nv.cuinfo           --------------------------
	.section	.note.nv.cuinfo,"",@"SHT_NOTE"
	.sectionflags	@"SHF_NOTE_NV_CUINFO"
        /*0018*/ 	.short	0x0002
        /*001a*/ 	.short	0x0064
        /*001c*/ 	.short	0x0082
	.zero		2


//--------------------- .nv.info                  --------------------------
	.section	.nv.info,"",@"SHT_CUDA_INFO"
	.align	4


	//----- nvinfo : EIATTR_REGCOUNT
	.align		4
        /*0000*/ 	.byte	0x04, 0x2f
        /*0002*/ 	.short	(.L_1 - .L_0)
	.align		4
.L_0:
        /*0004*/ 	.word	index@(_Z4scanPfiiS_)
        /*0008*/ 	.word	0x0000001d


	//----- nvinfo : EIATTR_FRAME_SIZE
	.align		4
.L_1:
        /*000c*/ 	.byte	0x04, 0x11
        /*000e*/ 	.short	(.L_3 - .L_2)
	.align		4
.L_2:
        /*0010*/ 	.word	index@(_Z4scanPfiiS_)
        /*0014*/ 	.word	0x00000000


	//----- nvinfo : EIATTR_MIN_STACK_SIZE
	.align		4
.L_3:
        /*0018*/ 	.byte	0x04, 0x12
        /*001a*/ 	.short	(.L_5 - .L_4)
	.align		4
.L_4:
        /*001c*/ 	.word	index@(_Z4scanPfiiS_)
        /*0020*/ 	.word	0x00000000
.L_5:


//--------------------- .nv.compat                --------------------------
	.section	.nv.compat,"",@"SHT_CUDA_COMPAT_INFO"
	.align	4
        /*0000*/ 	.byte	0x02, 0x09, 0x00, 0x00, 0x02, 0x02, 0x01, 0x00, 0x02, 0x05, 0x05, 0x00, 0x03, 0x07, 0x01, 0x01
        /*0010*/ 	.byte	0x02, 0x03, 0x00, 0x00, 0x02, 0x06, 0x01, 0x00, 0x04, 0x0b, 0x08, 0x00, 0x09, 0x00, 0x00, 0x00
        /*0020*/ 	.byte	0x00, 0x00, 0x00, 0x00


//--------------------- .nv.info._Z4scanPfiiS_    --------------------------
	.section	.nv.info._Z4scanPfiiS_,"",@"SHT_CUDA_INFO"
	.sectionflags	@""
	.align	4


	//----- nvinfo : EIATTR_CUDA_API_VERSION
	.align		4
        /*0000*/ 	.byte	0x04, 0x37
        /*0002*/ 	.short	(.L_7 - .L_6)
.L_6:
        /*0004*/ 	.word	0x00000082


	//----- nvinfo : EIATTR_KPARAM_INFO
	.align		4
.L_7:
        /*0008*/ 	.byte	0x04, 0x17
        /*000a*/ 	.short	(.L_9 - .L_8)
.L_8:
        /*000c*/ 	.word	0x00000000
        /*0010*/ 	.short	0x0003
        /*0012*/ 	.short	0x0010
        /*0014*/ 	.byte	0x00, 0xf5, 0x21, 0x00


	//----- nvinfo : EIATTR_KPARAM_INFO
	.align		4
.L_9:
        /*0018*/ 	.byte	0x04, 0x17
        /*001a*/ 	.short	(.L_11 - .L_10)
.L_10:
        /*001c*/ 	.word	0x00000000
        /*0020*/ 	.short	0x0002
        /*0022*/ 	.short	0x000c
        /*0024*/ 	.byte	0x00, 0xf0, 0x11, 0x00


	//----- nvinfo : EIATTR_KPARAM_INFO
	.align		4
.L_11:
        /*0028*/ 	.byte	0x04, 0x17
        /*002a*/ 	.short	(.L_13 - .L_12)
.L_12:
        /*002c*/ 	.word	0x00000000
        /*0030*/ 	.short	0x0001
        /*0032*/ 	.short	0x0008
        /*0034*/ 	.byte	0x00, 0xf0, 0x11, 0x00


	//----- nvinfo : EIATTR_KPARAM_INFO
	.align		4
.L_13:
        /*0038*/ 	.byte	0x04, 0x17
        /*003a*/ 	.short	(.L_15 - .L_14)
.L_14:
        /*003c*/ 	.word	0x00000000
        /*0040*/ 	.short	0x0000
        /*0042*/ 	.short	0x0000
        /*0044*/ 	.byte	0x00, 0xf5, 0x21, 0x00


	//----- nvinfo : EIATTR_SPARSE_MMA_MASK
	.align		4
.L_15:
        /*0048*/ 	.byte	0x03, 0x50
        /*004a*/ 	.short	0x0000


	//----- nvinfo : EIATTR_MAXREG_COUNT
	.align		4
        /*004c*/ 	.byte	0x03, 0x1b
        /*004e*/ 	.short	0x00ff


	//----- nvinfo : EIATTR_NUM_BARRIERS
	.align		4
        /*0050*/ 	.byte	0x02, 0x4c
        /*0052*/ 	.byte	0x01
	.zero		1


	//----- nvinfo : EIATTR_MERCURY_ISA_VERSION
	.align		4
        /*0054*/ 	.byte	0x03, 0x5f
        /*0056*/ 	.short	0x0101


	//----- nvinfo : EIATTR_VRC_CTA_INIT_COUNT
	.align		4
        /*0058*/ 	.byte	0x02, 0x4a
	.zero		1
	.zero		1


	//----- nvinfo : EIATTR_EXIT_INSTR_OFFSETS
	.align		4
        /*005c*/ 	.byte	0x04, 0x1c
        /*005e*/ 	.short	(.L_17 - .L_16)


	//   ....[0]....
.L_16:
        /*0060*/ 	.word	0x00000060


	//   ....[1]....
        /*0064*/ 	.word	0x00000950


	//----- nvinfo : EIATTR_CBANK_PARAM_SIZE
	.align		4
.L_17:
        /*0068*/ 	.byte	0x03, 0x19
        /*006a*/ 	.short	0x0018


	//----- nvinfo : EIATTR_PARAM_CBANK
	.align		4
        /*006c*/ 	.byte	0x04, 0x0a
        /*006e*/ 	.short	(.L_19 - .L_18)
	.align		4
.L_18:
        /*0070*/ 	.word	index@(.nv.constant0._Z4scanPfiiS_)
        /*0074*/ 	.short	0x0380
        /*0076*/ 	.short	0x0018


	//----- nvinfo : EIATTR_SW_WAR
	.align		4
.L_19:
        /*0078*/ 	.byte	0x04, 0x36
        /*007a*/ 	.short	(.L_21 - .L_20)
.L_20:
        /*007c*/ 	.word	0x00000008
.L_21:


//--------------------- .nv.callgraph             --------------------------
	.section	.nv.callgraph,"",@"SHT_CUDA_CALLGRAPH"
	.align	4
	.sectionentsize	8
	.align		4
        /*0000*/ 	.word	0x00000000
	.align		4
        /*0004*/ 	.word	0xffffffff
	.align		4
        /*0008*/ 	.word	0x00000000
	.align		4
        /*000c*/ 	.word	0xfffffffe
	.align		4
        /*0010*/ 	.word	0x00000000
	.align		4
        /*0014*/ 	.word	0xfffffffd
	.align		4
        /*0018*/ 	.word	0x00000000
	.align		4
        /*001c*/ 	.word	0xfffffffc


//--------------------- .text._Z4scanPfiiS_       --------------------------
	.section	.text._Z4scanPfiiS_,"ax",@progbits
	.align	128
        .global         _Z4scanPfiiS_
        .type           _Z4scanPfiiS_,@function
        .size           _Z4scanPfiiS_,(.L_x_10 - _Z4scanPfiiS_)
        .other          _Z4scanPfiiS_,@"STO_CUDA_ENTRY STV_DEFAULT"
_Z4scanPfiiS_:
.text._Z4scanPfiiS_:
[----:B------:R-:W-:Y:S01]  /*0000*/  LDC R1, c[0x0][0x37c] ;  /* 0x0000df00ff017b82 */ /* 0x000fe20000000800 */
[----:B------:R-:W0:Y:S07]  /*0010*/  S2R R9, SR_TID.X ;  /* 0x0000000000097919 */ /* 0x000e2e0000002100 */
[----:B------:R-:W0:Y:S01]  /*0020*/  LDC.64 R2, c[0x0][0x388] ;  /* 0x0000e200ff027b82 */ /* 0x000e220000000a00 */
[----:B------:R-:W0:Y:S02]  /*0030*/  LDCU UR8, c[0x0][0x360] ;  /* 0x00006c00ff0877ac */ /* 0x000e240008000800 */
[----:B0-----:R-:W-:-:S05]  /*0040*/  IMAD R0, R2, UR8, R9 ;  /* 0x0000000802007c24 */ /* 0x001fca000f8e0209 */
[----:B------:R-:W-:-:S13]  /*0050*/  ISETP.GE.AND P0, PT, R0, R3, PT ;  /* 0x000000030000720c */ /* 0x000fda0003f06270 */
[----:B------:R-:W-:Y:S05]  /*0060*/  @P0 EXIT ;  /* 0x000000000000094d */ /* 0x000fea0003800000 */
[----:B------:R-:W0:Y:S01]  /*0070*/  LDC.64 R2, c[0x0][0x380] ;  /* 0x0000e000ff027b82 */ /* 0x000e220000000a00 */
[----:B------:R-:W1:Y:S01]  /*0080*/  LDCU.64 UR6, c[0x0][0x358] ;  /* 0x00006b00ff0677ac */ /* 0x000e620008000a00 */
[----:B0-----:R-:W-:-:S05]  /*0090*/  IMAD.WIDE R2, R0, 0x4, R2 ;  /* 0x0000000400027825 */ /* 0x001fca00078e0202 */
[----:B-1----:R-:W2:Y:S01]  /*00a0*/  LDG.E R5, desc[UR6][R2.64] ;  /* 0x0000000602057981 */ /* 0x002ea2000c1e1900 */
[----:B------:R-:W0:Y:S01]  /*00b0*/  S2UR UR5, SR_CgaCtaId ;  /* 0x00000000000579c3 */ /* 0x000e220000008800 */
[----:B------:R-:W-:Y:S01]  /*00c0*/  ISETP.NE.AND P1, PT, R9, 0x3ff, PT ;  /* 0x000003ff0900780c */ /* 0x000fe20003f25270 */
[----:B------:R-:W-:Y:S01]  /*00d0*/  UMOV UR4, 0x400 ;  /* 0x0000040000047882 */ /* 0x000fe20000000000 */
[----:B------:R-:W-:-:S11]  /*00e0*/  UISETP.GE.U32.AND UP0, UPT, UR8, 0x2, UPT ;  /* 0x000000020800788c */ /* 0x000fd6000bf06070 */
[----:B------:R-:W1:Y:S01]  /*00f0*/  @!P1 S2R R7, SR_CgaCtaId ;  /* 0x0000000000079919 */ /* 0x000e620000008800 */
[----:B------:R-:W-:Y:S01]  /*0100*/  @!P1 MOV R4, 0x400 ;  /* 0x0000040000049802 */ /* 0x000fe20000000f00 */
[----:B0-----:R-:W-:-:S06]  /*0110*/  ULEA UR4, UR5, UR4, 0x18 ;  /* 0x0000000405047291 */ /* 0x001fcc000f8ec0ff */
[----:B------:R-:W-:Y:S02]  /*0120*/  LEA R0, R9, UR4, 0x2 ;  /* 0x0000000409007c11 */ /* 0x000fe4000f8e10ff */
[----:B-1----:R-:W-:-:S03]  /*0130*/  @!P1 LEA R6, R7, R4, 0x18 ;  /* 0x0000000407069211 */ /* 0x002fc600078ec0ff */
[----:B--2---:R0:W-:Y:S01]  /*0140*/  STS [R0], R5 ;  /* 0x0000000500007388 */ /* 0x0041e20000000800 */
[----:B------:R-:W-:Y:S05]  /*0150*/  BRA.U !UP0, `(.L_x_0) ;  /* 0x0000000108387547 */ /* 0x000fea000b800000 */
[----:B------:R-:W-:-:S05]  /*0160*/  UMOV UR5, 0x1 ;  /* 0x0000000100057882 */ /* 0x000fca0000000000 */
.L_x_1:
[----:B------:R-:W-:Y:S01]  /*0170*/  BAR.SYNC.DEFER_BLOCKING 0x0 ;  /* 0x0000000000007b1d */ /* 0x000fe20000010000 */
[----:B------:R-:W-:Y:S01]  /*0180*/  ISETP.GE.U32.AND P0, PT, R9, UR5, PT ;  /* 0x0000000509007c0c */ /* 0x000fe2000bf06070 */
[----:B------:R-:W-:-:S12]  /*0190*/  HFMA2 R4, -RZ, RZ, 0, 0 ;  /* 0x00000000ff047431 */ /* 0x000fd800000001ff */
[----:B0-----:R-:W-:Y:S01]  /*01a0*/  @P0 IADD3 R5, PT, PT, R9, -UR5, RZ ;  /* 0x8000000509050c10 */ /* 0x001fe2000fffe0ff */
[----:B------:R-:W-:-:S03]  /*01b0*/  USHF.L.U32 UR5, UR5, 0x1, URZ ;  /* 0x0000000105057899 */ /* 0x000fc600080006ff */
[----:B------:R-:W-:Y:S01]  /*01c0*/  @P0 LEA R5, R5, UR4, 0x2 ;  /* 0x0000000405050c11 */ /* 0x000fe2000f8e10ff */
[----:B------:R-:W-:-:S04]  /*01d0*/  UISETP.GE.U32.AND UP0, UPT, UR5, UR8, UPT ;  /* 0x000000080500728c */ /* 0x000fc8000bf06070 */
[----:B------:R-:W-:Y:S01]  /*01e0*/  @P0 LDS R4, [R5] ;  /* 0x0000000005040984 */ /* 0x000fe20000000800 */
[----:B------:R-:W-:Y:S06]  /*01f0*/  BAR.SYNC.DEFER_BLOCKING 0x0 ;  /* 0x0000000000007b1d */ /* 0x000fec0000010000 */
[----:B-1----:R-:W0:Y:S02]  /*0200*/  LDS R7, [R0] ;  /* 0x0000000000077984 */ /* 0x002e240000000800 */
[----:B0-----:R-:W-:-:S05]  /*0210*/  FADD R7, R7, R4 ;  /* 0x0000000407077221 */ /* 0x001fca0000000000 */
[----:B------:R1:W-:Y:S01]  /*0220*/  STS [R0], R7 ;  /* 0x0000000700007388 */ /* 0x0003e20000000800 */
[----:B------:R-:W-:Y:S05]  /*0230*/  BRA.U !UP0, `(.L_x_1) ;  /* 0xfffffffd08cc7547 */ /* 0x000fea000b83ffff */
.L_x_0:
[----:B------:R-:W2:Y:S01]  /*0240*/  @!P1 LDS R9, [R6+0xffc] ;  /* 0x000ffc0006099984 */ /* 0x000ea20000000800 */
[----:B------:R-:W3:Y:S08]  /*0250*/  LDC R8, c[0x0][0x388] ;  /* 0x0000e200ff087b82 */ /* 0x000ef00000000800 */
[----:B0-----:R-:W0:Y:S01]  /*0260*/  @!P1 LDC.64 R4, c[0x0][0x390] ;  /* 0x0000e400ff049b82 */ /* 0x001e220000000a00 */
[C---:B---3--:R-:W-:Y:S01]  /*0270*/  ISETP.GE.AND P0, PT, R8.reuse, 0x1, PT ;  /* 0x000000010800780c */ /* 0x048fe20003f06270 */
[----:B0-----:R-:W-:-:S05]  /*0280*/  @!P1 IMAD.WIDE R4, R8, 0x4, R4 ;  /* 0x0000000408049825 */ /* 0x001fca00078e0204 */
[----:B--2---:R0:W-:Y:S01]  /*0290*/  @!P1 STG.E desc[UR6][R4.64], R9 ;  /* 0x0000000904009986 */ /* 0x0041e2000c101906 */
[----:B------:R-:W-:Y:S06]  /*02a0*/  BAR.SYNC.DEFER_BLOCKING 0x0 ;  /* 0x0000000000007b1d */ /* 0x000fec0000010000 */
[----:B-1----:R0:W1:Y:S01]  /*02b0*/  LDS R7, [R0] ;  /* 0x0000000000077984 */ /* 0x0020620000000800 */
[----:B------:R-:W-:Y:S05]  /*02c0*/  @!P0 BRA `(.L_x_2) ;  /* 0x00000004009c8947 */ /* 0x000fea0003800000 */
[C---:B------:R-:W-:Y:S02]  /*02d0*/  ISETP.GE.U32.AND P1, PT, R8.reuse, 0x10, PT ;  /* 0x000000100800780c */ /* 0x040fe40003f26070 */
[----:B------:R-:W-:Y:S02]  /*02e0*/  LOP3.LUT R23, R8, 0xf, RZ, 0xc0, !PT ;  /* 0x0000000f08177812 */ /* 0x000fe400078ec0ff */
[----:B------:R-:W-:Y:S02]  /*02f0*/  MOV R6, RZ ;  /* 0x000000ff00067202 */ /* 0x000fe40000000f00 */
[----:B------:R-:W-:-:S07]  /*0300*/  ISETP.NE.AND P0, PT, R23, RZ, PT ;  /* 0x000000ff1700720c */ /* 0x000fce0003f05270 */
[----:B------:R-:W-:Y:S06]  /*0310*/  @!P1 BRA `(.L_x_3) ;  /* 0x0000000000b09947 */ /* 0x000fec0003800000 */
[----:B------:R-:W2:Y:S01]  /*0320*/  LDCU.64 UR4, c[0x0][0x390] ;  /* 0x00007200ff0477ac */ /* 0x000ea20008000a00 */
[----:B------:R-:W-:-:S04]  /*0330*/  LOP3.LUT R6, R8, 0x7ffffff0, RZ, 0xc0, !PT ;  /* 0x7ffffff008067812 */ /* 0x000fc800078ec0ff */
[----:B------:R-:W-:Y:S01]  /*0340*/  IADD3 R25, PT, PT, -R6, RZ, RZ ;  /* 0x000000ff06197210 */ /* 0x000fe20007ffe1ff */
[----:B--2---:R-:W-:-:S04]  /*0350*/  UIADD3 UR4, UP0, UPT, UR4, 0x20, URZ ;  /* 0x0000002004047890 */ /* 0x004fc8000ff1e0ff */
[----:B------:R-:W-:Y:S02]  /*0360*/  UIADD3.X UR5, UPT, UPT, URZ, UR5, URZ, UP0, !UPT ;  /* 0x00000005ff057290 */ /* 0x000fe400087fe4ff */
[----:B0-----:R-:W-:-:S04]  /*0370*/  MOV R4, UR4 ;  /* 0x0000000400047c02 */ /* 0x001fc80008000f00 */
[----:B------:R-:W-:-:S07]  /*0380*/  MOV R5, UR5 ;  /* 0x0000000500057c02 */ /* 0x000fce0008000f00 */
.L_x_4:
[----:B------:R-:W1:Y:S04]  /*0390*/  LDG.E R22, desc[UR6][R4.64+-0x20] ;  /* 0xffffe00604167981 */ /* 0x000e68000c1e1900 */
[----:B------:R-:W2:Y:S04]  /*03a0*/  LDG.E R21, desc[UR6][R4.64+-0x1c] ;  /* 0xffffe40604157981 */ /* 0x000ea8000c1e1900 */
[----:B------:R-:W3:Y:S04]  /*03b0*/  LDG.E R24, desc[UR6][R4.64+-0x18] ;  /* 0xffffe80604187981 */ /* 0x000ee8000c1e1900 */
[----:B------:R-:W4:Y:S04]  /*03c0*/  LDG.E R26, desc[UR6][R4.64+-0x14] ;  /* 0xffffec06041a7981 */ /* 0x000f28000c1e1900 */
[----:B------:R-:W5:Y:S04]  /*03d0*/  LDG.E R20, desc[UR6][R4.64+-0x10] ;  /* 0xfffff00604147981 */ /* 0x000f68000c1e1900 */
        /* <DEDUP_REMOVED lines=10> */
[----:B------:R0:W5:Y:S01]  /*0480*/  LDG.E R9, desc[UR6][R4.64+0x1c] ;  /* 0x00001c0604097981 */ /* 0x000162000c1e1900 */
[----:B------:R-:W-:-:S04]  /*0490*/  IADD3 R25, PT, PT, R25, 0x10, RZ ;  /* 0x0000001019197810 */ /* 0x000fc80007ffe0ff */
[----:B------:R-:W-:Y:S02]  /*04a0*/  ISETP.NE.AND P1, PT, R25, RZ, PT ;  /* 0x000000ff1900720c */ /* 0x000fe40003f25270 */
[----:B0-----:R-:W-:-:S04]  /*04b0*/  IADD3 R4, P2, PT, R4, 0x40, RZ ;  /* 0x0000004004047810 */ /* 0x001fc80007f5e0ff */
[----:B------:R-:W-:Y:S01]  /*04c0*/  IADD3.X R5, PT, PT, RZ, R5, RZ, P2, !PT ;  /* 0x00000005ff057210 */ /* 0x000fe200017fe4ff */
[----:B-1----:R-:W-:-:S04]  /*04d0*/  FADD R22, R22, R7 ;  /* 0x0000000716167221 */ /* 0x002fc80000000000 */
[----:B--2---:R-:W-:-:S04]  /*04e0*/  FADD R21, R22, R21 ;  /* 0x0000001516157221 */ /* 0x004fc80000000000 */
[----:B---3--:R-:W-:-:S04]  /*04f0*/  FADD R21, R21, R24 ;  /* 0x0000001815157221 */ /* 0x008fc80000000000 */
[----:B----4-:R-:W-:-:S04]  /*0500*/  FADD R21, R21, R26 ;  /* 0x0000001a15157221 */ /* 0x010fc80000000000 */
[----:B-----5:R-:W-:-:S04]  /*0510*/  FADD R20, R21, R20 ;  /* 0x0000001415147221 */ /* 0x020fc80000000000 */
[----:B------:R-:W-:-:S04]  /*0520*/  FADD R19, R20, R19 ;  /* 0x0000001314137221 */ /* 0x000fc80000000000 */
        /* <DEDUP_REMOVED lines=9> */
[----:B------:R-:W-:Y:S01]  /*05c0*/  FADD R7, R10, R9 ;  /* 0x000000090a077221 */ /* 0x000fe20000000000 */
[----:B------:R-:W-:Y:S06]  /*05d0*/  @P1 BRA `(.L_x_4) ;  /* 0xfffffffc006c1947 */ /* 0x000fec000383ffff */
.L_x_3:
[----:B------:R-:W-:Y:S05]  /*05e0*/  @!P0 BRA `(.L_x_5) ;  /* 0x0000000000d08947 */ /* 0x000fea0003800000 */
[----:B------:R-:W-:Y:S02]  /*05f0*/  ISETP.GE.U32.AND P0, PT, R23, 0x8, PT ;  /* 0x000000081700780c */ /* 0x000fe40003f06070 */
[----:B------:R-:W-:-:S04]  /*0600*/  LOP3.LUT R11, R8, 0x7, RZ, 0xc0, !PT ;  /* 0x00000007080b7812 */ /* 0x000fc800078ec0ff */
[----:B------:R-:W-:-:S07]  /*0610*/  ISETP.NE.AND P1, PT, R11, RZ, PT ;  /* 0x000000ff0b00720c */ /* 0x000fce0003f25270 */
[----:B------:R-:W-:Y:S06]  /*0620*/  @!P0 BRA `(.L_x_6) ;  /* 0x00000000004c8947 */ /* 0x000fec0003800000 */
[----:B0-----:R-:W0:Y:S02]  /*0630*/  LDC.64 R4, c[0x0][0x390] ;  /* 0x0000e400ff047b82 */ /* 0x001e240000000a00 */
[----:B0-----:R-:W-:-:S05]  /*0640*/  IMAD.WIDE.U32 R4, R6, 0x4, R4 ;  /* 0x0000000406047825 */ /* 0x001fca00078e0004 */
[----:B------:R-:W1:Y:S04]  /*0650*/  LDG.E R10, desc[UR6][R4.64] ;  /* 0x00000006040a7981 */ /* 0x000e68000c1e1900 */
[----:B------:R-:W2:Y:S04]  /*0660*/  LDG.E R9, desc[UR6][R4.64+0x4] ;  /* 0x0000040604097981 */ /* 0x000ea8000c1e1900 */
[----:B------:R-:W3:Y:S04]  /*0670*/  LDG.E R12, desc[UR6][R4.64+0x8] ;  /* 0x00000806040c7981 */ /* 0x000ee8000c1e1900 */
[----:B------:R-:W4:Y:S04]  /*0680*/  LDG.E R14, desc[UR6][R4.64+0xc] ;  /* 0x00000c06040e7981 */ /* 0x000f28000c1e1900 */
[----:B------:R-:W5:Y:S04]  /*0690*/  LDG.E R16, desc[UR6][R4.64+0x10] ;  /* 0x0000100604107981 */ /* 0x000f68000c1e1900 */
[----:B------:R-:W5:Y:S04]  /*06a0*/  LDG.E R18, desc[UR6][R4.64+0x14] ;  /* 0x0000140604127981 */ /* 0x000f68000c1e1900 */
[----:B------:R-:W5:Y:S04]  /*06b0*/  LDG.E R20, desc[UR6][R4.64+0x18] ;  /* 0x0000180604147981 */ /* 0x000f68000c1e1900 */
[----:B------:R-:W5:Y:S01]  /*06c0*/  LDG.E R22, desc[UR6][R4.64+0x1c] ;  /* 0x00001c0604167981 */ /* 0x000f62000c1e1900 */
[----:B------:R-:W-:Y:S01]  /*06d0*/  IADD3 R6, PT, PT, R6, 0x8, RZ ;  /* 0x0000000806067810 */ /* 0x000fe20007ffe0ff */
[----:B-1----:R-:W-:-:S04]  /*06e0*/  FADD R10, R7, R10 ;  /* 0x0000000a070a7221 */ /* 0x002fc80000000000 */
[----:B--2---:R-:W-:-:S04]  /*06f0*/  FADD R9, R10, R9 ;  /* 0x000000090a097221 */ /* 0x004fc80000000000 */
[----:B---3--:R-:W-:-:S04]  /*0700*/  FADD R9, R9, R12 ;  /* 0x0000000c09097221 */ /* 0x008fc80000000000 */
[----:B----4-:R-:W-:-:S04]  /*0710*/  FADD R9, R9, R14 ;  /* 0x0000000e09097221 */ /* 0x010fc80000000000 */
[----:B-----5:R-:W-:-:S04]  /*0720*/  FADD R9, R9, R16 ;  /* 0x0000001009097221 */ /* 0x020fc80000000000 */
[----:B------:R-:W-:-:S04]  /*0730*/  FADD R9, R9, R18 ;  /* 0x0000001209097221 */ /* 0x000fc80000000000 */
[----:B------:R-:W-:-:S04]  /*0740*/  FADD R9, R9, R20 ;  /* 0x0000001409097221 */ /* 0x000fc80000000000 */
[----:B------:R-:W-:-:S07]  /*0750*/  FADD R7, R9, R22 ;  /* 0x0000001609077221 */ /* 0x000fce0000000000 */
.L_x_6:
        /* <DEDUP_REMOVED lines=10> */
[----:B------:R-:W4:Y:S01]  /*0800*/  LDG.E R14, desc[UR6][R4.64+0xc] ;  /* 0x00000c06040e7981 */ /* 0x000f22000c1e1900 */
[----:B------:R-:W-:Y:S01]  /*0810*/  IADD3 R6, PT, PT, R6, 0x4, RZ ;  /* 0x0000000406067810 */ /* 0x000fe20007ffe0ff */
[----:B-1----:R-:W-:-:S04]  /*0820*/  FADD R10, R7, R10 ;  /* 0x0000000a070a7221 */ /* 0x002fc80000000000 */
[----:B--2---:R-:W-:-:S04]  /*0830*/  FADD R9, R10, R9 ;  /* 0x000000090a097221 */ /* 0x004fc80000000000 */
[----:B---3--:R-:W-:-:S04]  /*0840*/  FADD R9, R9, R12 ;  /* 0x0000000c09097221 */ /* 0x008fc80000000000 */
[----:B----4-:R-:W-:-:S07]  /*0850*/  FADD R7, R9, R14 ;  /* 0x0000000e09077221 */ /* 0x010fce0000000000 */
.L_x_7:
[----:B------:R-:W-:Y:S05]  /*0860*/  @!P1 BRA `(.L_x_5) ;  /* 0x0000000000309947 */ /* 0x000fea0003800000 */
[----:B0-----:R-:W0:Y:S01]  /*0870*/  LDC.64 R4, c[0x0][0x390] ;  /* 0x0000e400ff047b82 */ /* 0x001e220000000a00 */
[----:B------:R-:W-:Y:S01]  /*0880*/  IADD3 R8, PT, PT, -R8, RZ, RZ ;  /* 0x000000ff08087210 */ /* 0x000fe20007ffe1ff */
[----:B0-----:R-:W-:-:S03]  /*0890*/  IMAD.WIDE.U32 R4, R6, 0x4, R4 ;  /* 0x0000000406047825 */ /* 0x001fc600078e0004 */
[----:B------:R-:W-:-:S07]  /*08a0*/  MOV R6, R4 ;  /* 0x0000000400067202 */ /* 0x000fce0000000f00 */
.L_x_8:
[----:B------:R-:W-:-:S06]  /*08b0*/  MOV R4, R6 ;  /* 0x0000000600047202 */ /* 0x000fcc0000000f00 */
[----:B------:R0:W1:Y:S01]  /*08c0*/  LDG.E R4, desc[UR6][R4.64] ;  /* 0x0000000604047981 */ /* 0x000062000c1e1900 */
[----:B------:R-:W-:Y:S02]  /*08d0*/  IADD3 R8, PT, PT, R8, 0x1, RZ ;  /* 0x0000000108087810 */ /* 0x000fe40007ffe0ff */
[----:B------:R-:W-:Y:S02]  /*08e0*/  IADD3 R6, P1, PT, R6, 0x4, RZ ;  /* 0x0000000406067810 */ /* 0x000fe40007f3e0ff */
[----:B------:R-:W-:Y:S02]  /*08f0*/  ISETP.NE.AND P0, PT, R8, RZ, PT ;  /* 0x000000ff0800720c */ /* 0x000fe40003f05270 */
[----:B0-----:R-:W-:Y:S01]  /*0900*/  IADD3.X R5, PT, PT, RZ, R5, RZ, P1, !PT ;  /* 0x00000005ff057210 */ /* 0x001fe20000ffe4ff */
[----:B-1----:R-:W-:-:S10]  /*0910*/  FADD R7, R4, R7 ;  /* 0x0000000704077221 */ /* 0x002fd40000000000 */
[----:B------:R-:W-:Y:S05]  /*0920*/  @P0 BRA `(.L_x_8) ;  /* 0xfffffffc00e00947 */ /* 0x000fea000383ffff */
.L_x_5:
[----:B-1----:R2:W-:Y:S02]  /*0930*/  STS [R0], R7 ;  /* 0x0000000700007388 */ /* 0x0025e40000000800 */
.L_x_2:
[----:B-1----:R-:W-:Y:S01]  /*0940*/  STG.E desc[UR6][R2.64], R7 ;  /* 0x0000000702007986 */ /* 0x002fe2000c101906 */
[----:B------:R-:W-:Y:S05]  /*0950*/  EXIT ;  /* 0x000000000000794d */ /* 0x000fea0003800000 */
.L_x_9:
[----:B------:R-:W-:-:S00]  /*0960*/  BRA `(.L_x_9) ;  /* 0xfffffffc00fc7947 */ /* 0x000fc0000383ffff */
[----:B------:R-:W-:-:S00]  /*0970*/  NOP ;  /* 0x0000000000007918 */ /* 0x000fc00000000000 */
        /* <DEDUP_REMOVED lines=8> */
.L_x_10:


//--------------------- .nv.shared._Z4scanPfiiS_  --------------------------
	.section	.nv.shared._Z4scanPfiiS_,"aw",@nobits
	.sectionflags	@""
	.align	4
.nv.shared._Z4scanPfiiS_:
	.zero		5120


//--------------------- .nv.shared.reserved.0     --------------------------
	.section	.nv.shared.reserved.0,"aw",@nobits
	.weak		__nv_reservedSMEM_offset_0_alias
	.size		__nv_reservedSMEM_offset_0_alias, 0, 64
	.other		__nv_reservedSMEM_offset_0_alias,@"STO_CUDA_RESERVED_SHARED STV_DEFAULT"
__nv_reservedSMEM_offset_0_alias:
	.zero		0
	.zero		64


//--------------------- .nv.constant0._Z4scanPfiiS_ --------------------------
	.section	.nv.constant0._Z4scanPfiiS_,"a",@progbits
	.sectionflags	@""
	.align	4
.nv.constant0._Z4scanPfiiS_:
	.zero		920


//--------------------- SYMBOLS --------------------------

	.type		.nv.reservedSmem.offset0,@object
	.size		.nv.reservedSmem.offset0,0x4
	.type		.nv.reservedSmem.cap,@object
	.size		.nv.reservedSmem.cap,0x4
